//
// Generated by NVIDIA NVVM Compiler
//
// Compiler Build ID: CL-36424714
// Cuda compilation tools, release 13.0, V13.0.88
// Based on NVVM 20.0.0
//

.version 9.0
.target sm_100
.address_size 64

	// .globl	_Z12julia_kernelPfi

.visible .entry _Z12julia_kernelPfi(
	.param .u64 .ptr .align 1 _Z12julia_kernelPfi_param_0,
	.param .u32 _Z12julia_kernelPfi_param_1
)
{
	.reg .pred 	%p<10>;
	.reg .b32 	%r<14>;
	.reg .b32 	%f<89>;
	.reg .b64 	%rd<5>;

	ld.param.u64 	%rd1, [_Z12julia_kernelPfi_param_0];
	ld.param.u32 	%r5, [_Z12julia_kernelPfi_param_1];
	mov.u32 	%r6, %ctaid.x;
	mov.u32 	%r7, %ctaid.y;
	mad.lo.s32 	%r1, %r5, %r7, %r6;
	sub.s32 	%r8, %r5, %r6;
	cvt.rn.f32.s32 	%f36, %r8;
	mul.f32 	%f37, %f36, 0f3DCCCCCD;
	cvt.rn.f32.s32 	%f38, %r5;
	div.rn.f32 	%f87, %f37, %f38;
	sub.s32 	%r9, %r5, %r7;
	cvt.rn.f32.s32 	%f39, %r9;
	mul.f32 	%f40, %f39, 0f3DCCCCCD;
	div.rn.f32 	%f86, %f40, %f38;
	mov.b32 	%r13, 0;
	bra.uni 	$L__BB0_9;
$L__BB0_1:
	sub.f32 	%f49, %f33, %f34;
	add.f32 	%f3, %f49, 0fBF4CCCCD;
	mul.f32 	%f50, %f31, %f32;
	fma.rn.f32 	%f51, %f31, %f32, %f50;
	add.f32 	%f4, %f51, 0f3E1FBE77;
	mul.f32 	%f5, %f3, %f3;
	mul.f32 	%f6, %f4, %f4;
	add.f32 	%f52, %f5, %f6;
	setp.gt.f32 	%p2, %f52, 0f447A0000;
	@%p2 bra 	$L__BB0_10;
	sub.f32 	%f54, %f5, %f6;
	add.f32 	%f7, %f54, 0fBF4CCCCD;
	mul.f32 	%f55, %f3, %f4;
	fma.rn.f32 	%f56, %f3, %f4, %f55;
	add.f32 	%f8, %f56, 0f3E1FBE77;
	mul.f32 	%f9, %f7, %f7;
	mul.f32 	%f10, %f8, %f8;
	add.f32 	%f57, %f9, %f10;
	setp.gt.f32 	%p3, %f57, 0f447A0000;
	@%p3 bra 	$L__BB0_10;
	sub.f32 	%f59, %f9, %f10;
	add.f32 	%f11, %f59, 0fBF4CCCCD;
	mul.f32 	%f60, %f7, %f8;
	fma.rn.f32 	%f61, %f7, %f8, %f60;
	add.f32 	%f12, %f61, 0f3E1FBE77;
	mul.f32 	%f13, %f11, %f11;
	mul.f32 	%f14, %f12, %f12;
	add.f32 	%f62, %f13, %f14;
	setp.gt.f32 	%p4, %f62, 0f447A0000;
	@%p4 bra 	$L__BB0_10;
	sub.f32 	%f64, %f13, %f14;
	add.f32 	%f15, %f64, 0fBF4CCCCD;
	mul.f32 	%f65, %f11, %f12;
	fma.rn.f32 	%f66, %f11, %f12, %f65;
	add.f32 	%f16, %f66, 0f3E1FBE77;
	mul.f32 	%f17, %f15, %f15;
	mul.f32 	%f18, %f16, %f16;
	add.f32 	%f67, %f17, %f18;
	setp.gt.f32 	%p5, %f67, 0f447A0000;
	@%p5 bra 	$L__BB0_10;
	sub.f32 	%f69, %f17, %f18;
	add.f32 	%f19, %f69, 0fBF4CCCCD;
	mul.f32 	%f70, %f15, %f16;
	fma.rn.f32 	%f71, %f15, %f16, %f70;
	add.f32 	%f20, %f71, 0f3E1FBE77;
	mul.f32 	%f21, %f19, %f19;
	mul.f32 	%f22, %f20, %f20;
	add.f32 	%f72, %f21, %f22;
	setp.gt.f32 	%p6, %f72, 0f447A0000;
	@%p6 bra 	$L__BB0_10;
	sub.f32 	%f74, %f21, %f22;
	add.f32 	%f23, %f74, 0fBF4CCCCD;
	mul.f32 	%f75, %f19, %f20;
	fma.rn.f32 	%f76, %f19, %f20, %f75;
	add.f32 	%f24, %f76, 0f3E1FBE77;
	mul.f32 	%f25, %f23, %f23;
	mul.f32 	%f26, %f24, %f24;
	add.f32 	%f77, %f25, %f26;
	setp.gt.f32 	%p7, %f77, 0f447A0000;
	@%p7 bra 	$L__BB0_10;
	sub.f32 	%f79, %f25, %f26;
	add.f32 	%f87, %f79, 0fBF4CCCCD;
	mul.f32 	%f80, %f23, %f24;
	fma.rn.f32 	%f81, %f23, %f24, %f80;
	add.f32 	%f86, %f81, 0f3E1FBE77;
	mul.f32 	%f82, %f86, %f86;
	fma.rn.f32 	%f83, %f87, %f87, %f82;
	setp.gt.f32 	%p8, %f83, 0f447A0000;
	@%p8 bra 	$L__BB0_10;
	add.s32 	%r13, %r13, 8;
	setp.eq.s32 	%p9, %r13, 200;
	mov.f32 	%f88, 0f437F0000;
	@%p9 bra 	$L__BB0_10;
$L__BB0_9:
	mul.f32 	%f42, %f87, %f87;
	mul.f32 	%f43, %f86, %f86;
	sub.f32 	%f44, %f42, %f43;
	add.f32 	%f31, %f44, 0fBF4CCCCD;
	mul.f32 	%f45, %f87, %f86;
	fma.rn.f32 	%f46, %f87, %f86, %f45;
	add.f32 	%f32, %f46, 0f3E1FBE77;
	mul.f32 	%f33, %f31, %f31;
	mul.f32 	%f34, %f32, %f32;
	add.f32 	%f47, %f33, %f34;
	setp.leu.f32 	%p1, %f47, 0f447A0000;
	mov.f32 	%f88, 0f00000000;
	@%p1 bra 	$L__BB0_1;
$L__BB0_10:
	cvta.to.global.u64 	%rd2, %rd1;
	shl.b32 	%r10, %r1, 2;
	mul.wide.s32 	%rd3, %r10, 4;
	add.s64 	%rd4, %rd2, %rd3;
	st.global.f32 	[%rd4], %f88;
	mov.b32 	%r11, 0;
	st.global.u32 	[%rd4+4], %r11;
	st.global.u32 	[%rd4+8], %r11;
	mov.b32 	%r12, 1132396544;
	st.global.u32 	[%rd4+12], %r12;
	ret;

}


// ===== COMPILED SASS (sm_100) =====

	.target	sm_100

	.elftype	@"ET_EXEC"


//--------------------- .note.nv.tkinfo           --------------------------
	.section	.note.nv.tkinfo,"",@"SHT_NOTE"
	.sectionflags	@"SHF_NOTE_NV_TKINFO"
	.tkinfo
        /*0018*/ 	.word	0x00000002
        /*0030*/ 	.string	""
        /*0030*/ 	.string	"ptxas"
        /*0030*/ 	.string	"Cuda compilation tools, release 13.0, V13.0.88"
        /*0030*/ 	.string	"Build cuda_13.0.r13.0/compiler.36424714_0"
        /*0030*/ 	.string	"-arch sm_100 -m 64 "



//--------------------- .note.nv.cuinfo           --------------------------
	.section	.note.nv.cuinfo,"",@"SHT_NOTE"
	.sectionflags	@"SHF_NOTE_NV_CUINFO"
        /*0018*/ 	.short	0x0002
        /*001a*/ 	.short	0x0064
        /*001c*/ 	.short	0x0082
	.zero		2


//--------------------- .nv.info                  --------------------------
	.section	.nv.info,"",@"SHT_CUDA_INFO"
	.align	4


	//----- nvinfo : EIATTR_REGCOUNT
	.align		4
        /*0000*/ 	.byte	0x04, 0x2f
        /*0002*/ 	.short	(.L_1 - .L_0)
	.align		4
.L_0:
        /*0004*/ 	.word	index@(_Z12julia_kernelPfi)
        /*0008*/ 	.word	0x00000011


	//----- nvinfo : EIATTR_FRAME_SIZE
	.align		4
.L_1:
        /*000c*/ 	.byte	0x04, 0x11
        /*000e*/ 	.short	(.L_3 - .L_2)
	.align		4
.L_2:
        /*0010*/ 	.word	index@($__internal_0_$__cuda_sm3x_div_rn_noftz_f32_slowpath)
        /*0014*/ 	.word	0x00000000


	//----- nvinfo : EIATTR_FRAME_SIZE
	.align		4
.L_3:
        /*0018*/ 	.byte	0x04, 0x11
        /*001a*/ 	.short	(.L_5 - .L_4)
	.align		4
.L_4:
        /*001c*/ 	.word	index@(_Z12julia_kernelPfi)
        /*0020*/ 	.word	0x00000000


	//----- nvinfo : EIATTR_MIN_STACK_SIZE
	.align		4
.L_5:
        /*0024*/ 	.byte	0x04, 0x12
        /*0026*/ 	.short	(.L_7 - .L_6)
	.align		4
.L_6:
        /*0028*/ 	.word	index@(_Z12julia_kernelPfi)
        /*002c*/ 	.word	0x00000000
.L_7:


//--------------------- .nv.compat                --------------------------
	.section	.nv.compat,"",@"SHT_CUDA_COMPAT_INFO"
	.align	4
        /*0000*/ 	.byte	0x02, 0x09, 0x00, 0x00, 0x02, 0x02, 0x01, 0x00, 0x02, 0x05, 0x05, 0x00, 0x03, 0x07, 0x01, 0x01
        /*0010*/ 	.byte	0x02, 0x03, 0x00, 0x00, 0x02, 0x06, 0x01, 0x00, 0x04, 0x0b, 0x08, 0x00, 0x01, 0x00, 0x00, 0x00
        /*0020*/ 	.byte	0x00, 0x00, 0x00, 0x00


//--------------------- .nv.info._Z12julia_kernelPfi --------------------------
	.section	.nv.info._Z12julia_kernelPfi,"",@"SHT_CUDA_INFO"
	.sectionflags	@""
	.align	4


	//----- nvinfo : EIATTR_CUDA_API_VERSION
	.align		4
        /*0000*/ 	.byte	0x04, 0x37
        /*0002*/ 	.short	(.L_9 - .L_8)
.L_8:
        /*0004*/ 	.word	0x00000082


	//----- nvinfo : EIATTR_KPARAM_INFO
	.align		4
.L_9:
        /*0008*/ 	.byte	0x04, 0x17
        /*000a*/ 	.short	(.L_11 - .L_10)
.L_10:
        /*000c*/ 	.word	0x00000000
        /*0010*/ 	.short	0x0001
        /*0012*/ 	.short	0x0008
        /*0014*/ 	.byte	0x00, 0xf0, 0x11, 0x00


	//----- nvinfo : EIATTR_KPARAM_INFO
	.align		4
.L_11:
        /*0018*/ 	.byte	0x04, 0x17
        /*001a*/ 	.short	(.L_13 - .L_12)
.L_12:
        /*001c*/ 	.word	0x00000000
        /*0020*/ 	.short	0x0000
        /*0022*/ 	.short	0x0000
        /*0024*/ 	.byte	0x00, 0xf5, 0x21, 0x00


	//----- nvinfo : EIATTR_SPARSE_MMA_MASK
	.align		4
.L_13:
        /*0028*/ 	.byte	0x03, 0x50
        /*002a*/ 	.short	0x0000


	//----- nvinfo : EIATTR_MAXREG_COUNT
	.align		4
        /*002c*/ 	.byte	0x03, 0x1b
        /*002e*/ 	.short	0x00ff


	//----- nvinfo : EIATTR_MERCURY_ISA_VERSION
	.align		4
        /*0030*/ 	.byte	0x03, 0x5f
        /*0032*/ 	.short	0x0101


	//----- nvinfo : EIATTR_VRC_CTA_INIT_COUNT
	.align		4
        /*0034*/ 	.byte	0x02, 0x4a
	.zero		1
	.zero		1


	//----- nvinfo : EIATTR_EXIT_INSTR_OFFSETS
	.align		4
        /*0038*/ 	.byte	0x04, 0x1c
        /*003a*/ 	.short	(.L_15 - .L_14)


	//   ....[0]....
.L_14:
        /*003c*/ 	.word	0x00000840


	//----- nvinfo : EIATTR_CRS_STACK_SIZE
	.align		4
.L_15:
        /*0040*/ 	.byte	0x04, 0x1e
        /*0042*/ 	.short	(.L_17 - .L_16)
.L_16:
        /*0044*/ 	.word	0x00000000


	//----- nvinfo : EIATTR_CBANK_PARAM_SIZE
	.align		4
.L_17:
        /*0048*/ 	.byte	0x03, 0x19
        /*004a*/ 	.short	0x000c


	//----- nvinfo : EIATTR_PARAM_CBANK
	.align		4
        /*004c*/ 	.byte	0x04, 0x0a
        /*004e*/ 	.short	(.L_19 - .L_18)
	.align		4
.L_18:
        /*0050*/ 	.word	index@(.nv.constant0._Z12julia_kernelPfi)
        /*0054*/ 	.short	0x0380
        /*0056*/ 	.short	0x000c


	//----- nvinfo : EIATTR_SW_WAR
	.align		4
.L_19:
        /*0058*/ 	.byte	0x04, 0x36
        /*005a*/ 	.short	(.L_21 - .L_20)
.L_20:
        /*005c*/ 	.word	0x00000008
.L_21:


//--------------------- .nv.callgraph             --------------------------
	.section	.nv.callgraph,"",@"SHT_CUDA_CALLGRAPH"
	.align	4
	.sectionentsize	8
	.align		4
        /*0000*/ 	.word	0x00000000
	.align		4
        /*0004*/ 	.word	0xffffffff
	.align		4
        /*0008*/ 	.word	0x00000000
	.align		4
        /*000c*/ 	.word	0xfffffffe
	.align		4
        /*0010*/ 	.word	0x00000000
	.align		4
        /*0014*/ 	.word	0xfffffffd
	.align		4
        /*0018*/ 	.word	0x00000000
	.align		4
        /*001c*/ 	.word	0xfffffffc


//--------------------- .text._Z12julia_kernelPfi --------------------------
	.section	.text._Z12julia_kernelPfi,"ax",@progbits
	.align	128
        .global         _Z12julia_kernelPfi
        .type           _Z12julia_kernelPfi,@function
        .size           _Z12julia_kernelPfi,(.L_x_13 - _Z12julia_kernelPfi)
        .other          _Z12julia_kernelPfi,@"STO_CUDA_ENTRY STV_DEFAULT"
_Z12julia_kernelPfi:
.text._Z12julia_kernelPfi:
[----:B------:R-:W-:Y:S08]  /*0000*/  LDC R1, c[0x0][0x37c] ;  /* 0x0000df00ff017b82 */ /* 0x000ff00000000800 */
[----:B------:R-:W0:Y:S01]  /*0010*/  LDC R9, c[0x0][0x388] ;  /* 0x0000e200ff097b82 */ /* 0x000e220000000800 */
[----:B------:R-:W1:Y:S07]  /*0020*/  S2R R4, SR_CTAID.Y ;  /* 0x0000000000047919 */ /* 0x000e6e0000002600 */
[----:B------:R-:W2:Y:S01]  /*0030*/  S2UR UR4, SR_CTAID.X ;  /* 0x00000000000479c3 */ /* 0x000ea20000002500 */
[----:B0-----:R-:W-:-:S04]  /*0040*/  I2FP.F32.S32 R3, R9 ;  /* 0x0000000900037245 */ /* 0x001fc80000201400 */
[----:B------:R-:W0:Y:S01]  /*0050*/  MUFU.RCP R2, R3 ;  /* 0x0000000300027308 */ /* 0x000e220000001000 */
[----:B--2---:R-:W-:-:S04]  /*0060*/  IADD3 R0, PT, PT, R9, -UR4, RZ ;  /* 0x8000000409007c10 */ /* 0x004fc8000fffe0ff */
[----:B------:R-:W-:-:S05]  /*0070*/  I2FP.F32.S32 R0, R0 ;  /* 0x0000000000007245 */ /* 0x000fca0000201400 */
[----:B------:R-:W-:-:S04]  /*0080*/  FMUL R0, R0, 0.10000000149011611938 ;  /* 0x3dcccccd00007820 */ /* 0x000fc80000400000 */
[----:B------:R-:W2:Y:S01]  /*0090*/  FCHK P0, R0, R3 ;  /* 0x0000000300007302 */ /* 0x000ea20000000000 */
[----:B0-----:R-:W-:-:S04]  /*00a0*/  FFMA R5, -R3, R2, 1 ;  /* 0x3f80000003057423 */ /* 0x001fc80000000102 */
[----:B------:R-:W-:Y:S01]  /*00b0*/  FFMA R5, R2, R5, R2 ;  /* 0x0000000502057223 */ /* 0x000fe20000000002 */
[----:B-1----:R-:W-:-:S03]  /*00c0*/  IMAD R2, R4, R9, UR4 ;  /* 0x0000000404027e24 */ /* 0x002fc6000f8e0209 */
[----:B------:R-:W-:-:S04]  /*00d0*/  FFMA R6, R0, R5, RZ ;  /* 0x0000000500067223 */ /* 0x000fc800000000ff */
[----:B------:R-:W-:-:S04]  /*00e0*/  FFMA R7, -R3, R6, R0 ;  /* 0x0000000603077223 */ /* 0x000fc80000000100 */
[----:B------:R-:W-:Y:S01]  /*00f0*/  FFMA R5, R5, R7, R6 ;  /* 0x0000000705057223 */ /* 0x000fe20000000006 */
[----:B--2---:R-:W-:Y:S06]  /*0100*/  @!P0 BRA `(.L_x_0) ;  /* 0x00000000000c8947 */ /* 0x004fec0003800000 */
[----:B------:R-:W-:-:S07]  /*0110*/  MOV R6, 0x130 ;  /* 0x0000013000067802 */ /* 0x000fce0000000f00 */
[----:B------:R-:W-:Y:S05]  /*0120*/  CALL.REL.NOINC `($__internal_0_$__cuda_sm3x_div_rn_noftz_f32_slowpath) ;  /* 0x0000000400c87944 */ /* 0x000fea0003c00000 */
[----:B------:R-:W-:-:S07]  /*0130*/  MOV R5, R0 ;  /* 0x0000000000057202 */ /* 0x000fce0000000f00 */
.L_x_0:
[----:B------:R-:W0:Y:S01]  /*0140*/  LDCU UR4, c[0x0][0x388] ;  /* 0x00007100ff0477ac */ /* 0x000e220008000800 */
[----:B------:R-:W1:Y:S01]  /*0150*/  MUFU.RCP R0, R3 ;  /* 0x0000000300007308 */ /* 0x000e620000001000 */
[----:B0-----:R-:W-:Y:S01]  /*0160*/  IADD3 R4, PT, PT, -R4, UR4, RZ ;  /* 0x0000000404047c10 */ /* 0x001fe2000fffe1ff */
[----:B-1----:R-:W-:-:S03]  /*0170*/  FFMA R7, -R3, R0, 1 ;  /* 0x3f80000003077423 */ /* 0x002fc60000000100 */
[----:B------:R-:W-:Y:S01]  /*0180*/  I2FP.F32.S32 R4, R4 ;  /* 0x0000000400047245 */ /* 0x000fe20000201400 */
[----:B------:R-:W-:-:S04]  /*0190*/  FFMA R0, R0, R7, R0 ;  /* 0x0000000700007223 */ /* 0x000fc80000000000 */
[----:B------:R-:W-:Y:S01]  /*01a0*/  FMUL R6, R4, 0.10000000149011611938 ;  /* 0x3dcccccd04067820 */ /* 0x000fe20000400000 */
[----:B------:R-:W-:-:S03]  /*01b0*/  MOV R4, R5 ;  /* 0x0000000500047202 */ /* 0x000fc60000000f00 */
[----:B------:R-:W0:Y:S01]  /*01c0*/  FCHK P0, R6, R3 ;  /* 0x0000000306007302 */ /* 0x000e220000000000 */
[----:B------:R-:W-:-:S04]  /*01d0*/  FFMA R7, R0, R6, RZ ;  /* 0x0000000600077223 */ /* 0x000fc800000000ff */
[----:B------:R-:W-:-:S04]  /*01e0*/  FFMA R8, -R3, R7, R6 ;  /* 0x0000000703087223 */ /* 0x000fc80000000106 */
[----:B------:R-:W-:Y:S01]  /*01f0*/  FFMA R0, R0, R8, R7 ;  /* 0x0000000800007223 */ /* 0x000fe20000000007 */
[----:B0-----:R-:W-:Y:S06]  /*0200*/  @!P0 BRA `(.L_x_1) ;  /* 0x00000000000c8947 */ /* 0x001fec0003800000 */
[----:B------:R-:W-:Y:S02]  /*0210*/  MOV R0, R6 ;  /* 0x0000000600007202 */ /* 0x000fe40000000f00 */
[----:B------:R-:W-:-:S07]  /*0220*/  MOV R6, 0x240 ;  /* 0x0000024000067802 */ /* 0x000fce0000000f00 */
[----:B------:R-:W-:Y:S05]  /*0230*/  CALL.REL.NOINC `($__internal_0_$__cuda_sm3x_div_rn_noftz_f32_slowpath) ;  /* 0x0000000400847944 */ /* 0x000fea0003c00000 */
.L_x_1:
[----:B------:R-:W0:Y:S01]  /*0240*/  LDCU.64 UR6, c[0x0][0x358] ;  /* 0x00006b00ff0677ac */ /* 0x000e220008000a00 */
[----:B------:R-:W-:-:S05]  /*0250*/  UMOV UR4, URZ ;  /* 0x000000ff00047c82 */ /* 0x000fca0008000000 */
.L_x_3:
[C---:B------:R-:W-:Y:S01]  /*0260*/  FMUL R3, R0.reuse, R0 ;  /* 0x0000000000037220 */ /* 0x040fe20000400000 */
[----:B------:R-:W-:-:S03]  /*0270*/  FMUL R5, R0, R4 ;  /* 0x0000000400057220 */ /* 0x000fc60000400000 */
[-C--:B------:R-:W-:Y:S01]  /*0280*/  FFMA R3, R4, R4.reuse, -R3 ;  /* 0x0000000404037223 */ /* 0x080fe20000000803 */
[----:B------:R-:W-:-:S03]  /*0290*/  FFMA R5, R0, R4, R5 ;  /* 0x0000000400057223 */ /* 0x000fc60000000005 */
[----:B------:R-:W-:Y:S01]  /*02a0*/  FADD R7, R3, -0.80000001192092895508 ;  /* 0xbf4ccccd03077421 */ /* 0x000fe20000000000 */
[----:B------:R-:W-:-:S03]  /*02b0*/  FADD R6, R5, 0.15600000321865081787 ;  /* 0x3e1fbe7705067421 */ /* 0x000fc60000000000 */
[----:B------:R-:W-:Y:S01]  /*02c0*/  FMUL R3, R7, R7 ;  /* 0x0000000707037220 */ /* 0x000fe20000400000 */
[----:B------:R-:W-:-:S04]  /*02d0*/  FMUL R8, R6, R6 ;  /* 0x0000000606087220 */ /* 0x000fc80000400000 */
[----:B------:R-:W-:-:S05]  /*02e0*/  FADD R0, R3, R8 ;  /* 0x0000000803007221 */ /* 0x000fca0000000000 */
[----:B------:R-:W-:Y:S01]  /*02f0*/  FSETP.GT.AND P0, PT, R0, 1000, PT ;  /* 0x447a00000000780b */ /* 0x000fe20003f04000 */
[----:B------:R-:W-:-:S12]  /*0300*/  HFMA2 R0, -RZ, RZ, 0, 0 ;  /* 0x00000000ff007431 */ /* 0x000fd800000001ff */
[----:B------:R-:W-:Y:S05]  /*0310*/  @P0 BRA `(.L_x_2) ;  /* 0x0000000400280947 */ /* 0x000fea0003800000 */
[----:B------:R-:W-:Y:S01]  /*0320*/  FMUL R4, R7, R6 ;  /* 0x0000000607047220 */ /* 0x000fe20000400000 */
[----:B------:R-:W-:-:S03]  /*0330*/  FADD R3, R3, -R8 ;  /* 0x8000000803037221 */ /* 0x000fc60000000000 */
[----:B------:R-:W-:Y:S01]  /*0340*/  FFMA R4, R7, R6, R4 ;  /* 0x0000000607047223 */ /* 0x000fe20000000004 */
[----:B------:R-:W-:-:S03]  /*0350*/  FADD R5, R3, -0.80000001192092895508 ;  /* 0xbf4ccccd03057421 */ /* 0x000fc60000000000 */
[----:B------:R-:W-:Y:S01]  /*0360*/  FADD R6, R4, 0.15600000321865081787 ;  /* 0x3e1fbe7704067421 */ /* 0x000fe20000000000 */
[----:B------:R-:W-:-:S03]  /*0370*/  FMUL R3, R5, R5 ;  /* 0x0000000505037220 */ /* 0x000fc60000400000 */
[----:B------:R-:W-:-:S04]  /*0380*/  FMUL R8, R6, R6 ;  /* 0x0000000606087220 */ /* 0x000fc80000400000 */
[----:B------:R-:W-:-:S05]  /*0390*/  FADD R4, R3, R8 ;  /* 0x0000000803047221 */ /* 0x000fca0000000000 */
[----:B------:R-:W-:-:S13]  /*03a0*/  FSETP.GT.AND P0, PT, R4, 1000, PT ;  /* 0x447a00000400780b */ /* 0x000fda0003f04000 */
        /* <DEDUP_REMOVED lines=51> */
[----:B------:R-:W-:-:S04]  /*06e0*/  FMUL R3, R6, R5 ;  /* 0x0000000506037220 */ /* 0x000fc80000400000 */
[----:B------:R-:W-:Y:S01]  /*06f0*/  FFMA R4, R6, R5, R3 ;  /* 0x0000000506047223 */ /* 0x000fe20000000003 */
[----:B------:R-:W-:-:S03]  /*0700*/  FADD R3, R7, -R8 ;  /* 0x8000000807037221 */ /* 0x000fc60000000000 */
[----:B------:R-:W-:Y:S01]  /*0710*/  FADD R5, R4, 0.15600000321865081787 ;  /* 0x3e1fbe7704057421 */ /* 0x000fe20000000000 */
[----:B------:R-:W-:-:S03]  /*0720*/  FADD R4, R3, -0.80000001192092895508 ;  /* 0xbf4ccccd03047421 */ /* 0x000fc60000000000 */
[----:B------:R-:W-:-:S04]  /*0730*/  FMUL R3, R5, R5 ;  /* 0x0000000505037220 */ /* 0x000fc80000400000 */
[----:B------:R-:W-:-:S05]  /*0740*/  FFMA R3, R4, R4, R3 ;  /* 0x0000000404037223 */ /* 0x000fca0000000003 */
[----:B------:R-:W-:-:S13]  /*0750*/  FSETP.GT.AND P0, PT, R3, 1000, PT ;  /* 0x447a00000300780b */ /* 0x000fda0003f04000 */
[----:B------:R-:W-:Y:S05]  /*0760*/  @P0 BRA `(.L_x_2) ;  /* 0x0000000000140947 */ /* 0x000fea0003800000 */
[----:B------:R-:W-:Y:S01]  /*0770*/  UIADD3 UR4, UPT, UPT, UR4, 0x8, URZ ;  /* 0x0000000804047890 */ /* 0x000fe2000fffe0ff */
[----:B------:R-:W-:-:S03]  /*0780*/  MOV R0, R5 ;  /* 0x0000000500007202 */ /* 0x000fc60000000f00 */
[----:B------:R-:W-:-:S09]  /*0790*/  UISETP.NE.AND UP0, UPT, UR4, 0xc8, UPT ;  /* 0x000000c80400788c */ /* 0x000fd2000bf05270 */
[----:B------:R-:W-:Y:S05]  /*07a0*/  BRA.U UP0, `(.L_x_3) ;  /* 0xfffffff900ac7547 */ /* 0x000fea000b83ffff */
[----:B------:R-:W-:-:S07]  /*07b0*/  HFMA2 R0, -RZ, RZ, 3.748046875, 0 ;  /* 0x437f0000ff007431 */ /* 0x000fce00000001ff */
.L_x_2:
[----:B------:R-:W1:Y:S01]  /*07c0*/  LDC.64 R4, c[0x0][0x380] ;  /* 0x0000e000ff047b82 */ /* 0x000e620000000a00 */
[----:B------:R-:W-:-:S05]  /*07d0*/  SHF.L.U32 R3, R2, 0x2, RZ ;  /* 0x0000000202037819 */ /* 0x000fca00000006ff */
[----:B-1----:R-:W-:Y:S01]  /*07e0*/  IMAD.WIDE R2, R3, 0x4, R4 ;  /* 0x0000000403027825 */ /* 0x002fe200078e0204 */
[----:B------:R-:W-:-:S04]  /*07f0*/  MOV R5, 0x437f0000 ;  /* 0x437f000000057802 */ /* 0x000fc80000000f00 */
[----:B0-----:R-:W-:Y:S04]  /*0800*/  STG.E desc[UR6][R2.64], R0 ;  /* 0x0000000002007986 */ /* 0x001fe8000c101906 */
[----:B------:R-:W-:Y:S04]  /*0810*/  STG.E desc[UR6][R2.64+0xc], R5 ;  /* 0x00000c0502007986 */ /* 0x000fe8000c101906 */
[----:B------:R-:W-:Y:S04]  /*0820*/  STG.E desc[UR6][R2.64+0x4], RZ ;  /* 0x000004ff02007986 */ /* 0x000fe8000c101906 */
[----:B------:R-:W-:Y:S01]  /*0830*/  STG.E desc[UR6][R2.64+0x8], RZ ;  /* 0x000008ff02007986 */ /* 0x000fe2000c101906 */
[----:B------:R-:W-:Y:S05]  /*0840*/  EXIT ;  /* 0x000000000000794d */ /* 0x000fea0003800000 */
        .weak           $__internal_0_$__cuda_sm3x_div_rn_noftz_f32_slowpath
        .type           $__internal_0_$__cuda_sm3x_div_rn_noftz_f32_slowpath,@function
        .size           $__internal_0_$__cuda_sm3x_div_rn_noftz_f32_slowpath,(.L_x_13 - $__internal_0_$__cuda_sm3x_div_rn_noftz_f32_slowpath)
$__internal_0_$__cuda_sm3x_div_rn_noftz_f32_slowpath:
[----:B------:R-:W-:Y:S02]  /*0850*/  SHF.R.U32.HI R7, RZ, 0x17, R3 ;  /* 0x00000017ff077819 */ /* 0x000fe40000011603 */
[----:B------:R-:W-:Y:S02]  /*0860*/  SHF.R.U32.HI R5, RZ, 0x17, R0 ;  /* 0x00000017ff057819 */ /* 0x000fe40000011600 */
[----:B------:R-:W-:Y:S02]  /*0870*/  LOP3.LUT R12, R7, 0xff, RZ, 0xc0, !PT ;  /* 0x000000ff070c7812 */ /* 0x000fe400078ec0ff */
[----:B------:R-:W-:Y:S02]  /*0880*/  LOP3.LUT R10, R5, 0xff, RZ, 0xc0, !PT ;  /* 0x000000ff050a7812 */ /* 0x000fe400078ec0ff */
[----:B------:R-:W-:Y:S02]  /*0890*/  IADD3 R9, PT, PT, R12, -0x1, RZ ;  /* 0xffffffff0c097810 */ /* 0x000fe40007ffe0ff */
[----:B------:R-:W-:-:S02]  /*08a0*/  IADD3 R8, PT, PT, R10, -0x1, RZ ;  /* 0xffffffff0a087810 */ /* 0x000fc40007ffe0ff */
[----:B------:R-:W-:Y:S02]  /*08b0*/  ISETP.GT.U32.AND P0, PT, R9, 0xfd, PT ;  /* 0x000000fd0900780c */ /* 0x000fe40003f04070 */
[----:B------:R-:W-:Y:S02]  /*08c0*/  MOV R5, R3 ;  /* 0x0000000300057202 */ /* 0x000fe40000000f00 */
[----:B------:R-:W-:-:S13]  /*08d0*/  ISETP.GT.U32.OR P0, PT, R8, 0xfd, P0 ;  /* 0x000000fd0800780c */ /* 0x000fda0000704470 */
[----:B------:R-:W-:Y:S01]  /*08e0*/  @!P0 MOV R7, RZ ;  /* 0x000000ff00078202 */ /* 0x000fe20000000f00 */
[----:B------:R-:W-:Y:S06]  /*08f0*/  @!P0 BRA `(.L_x_4) ;  /* 0x00000000005c8947 */ /* 0x000fec0003800000 */
[----:B------:R-:W-:Y:S02]  /*0900*/  FSETP.GTU.FTZ.AND P0, PT, |R0|, +INF , PT ;  /* 0x7f8000000000780b */ /* 0x000fe40003f1c200 */
[----:B------:R-:W-:-:S04]  /*0910*/  FSETP.GTU.FTZ.AND P1, PT, |R3|, +INF , PT ;  /* 0x7f8000000300780b */ /* 0x000fc80003f3c200 */
[----:B------:R-:W-:-:S13]  /*0920*/  PLOP3.LUT P0, PT, P0, P1, PT, 0xf8, 0x8f ;  /* 0x00000000008f781c */ /* 0x000fda0000703f70 */
[----:B------:R-:W-:Y:S05]  /*0930*/  @P0 BRA `(.L_x_5) ;  /* 0x0000000400440947 */ /* 0x000fea0003800000 */
[----:B------:R-:W-:-:S13]  /*0940*/  LOP3.LUT P0, RZ, R5, 0x7fffffff, R0, 0xc8, !PT ;  /* 0x7fffffff05ff7812 */ /* 0x000fda000780c800 */
[----:B------:R-:W-:Y:S05]  /*0950*/  @!P0 BRA `(.L_x_6) ;  /* 0x0000000400348947 */ /* 0x000fea0003800000 */
[C---:B------:R-:W-:Y:S02]  /*0960*/  FSETP.NEU.FTZ.AND P2, PT, |R0|.reuse, +INF , PT ;  /* 0x7f8000000000780b */ /* 0x040fe40003f5d200 */
[----:B------:R-:W-:Y:S02]  /*0970*/  FSETP.NEU.FTZ.AND P1, PT, |R3|, +INF , PT ;  /* 0x7f8000000300780b */ /* 0x000fe40003f3d200 */
[----:B------:R-:W-:-:S11]  /*0980*/  FSETP.NEU.FTZ.AND P0, PT, |R0|, +INF , PT ;  /* 0x7f8000000000780b */ /* 0x000fd60003f1d200 */
[----:B------:R-:W-:Y:S05]  /*0990*/  @!P1 BRA !P2, `(.L_x_6) ;  /* 0x0000000400249947 */ /* 0x000fea0005000000 */
[----:B------:R-:W-:-:S04]  /*09a0*/  LOP3.LUT P2, RZ, R0, 0x7fffffff, RZ, 0xc0, !PT ;  /* 0x7fffffff00ff7812 */ /* 0x000fc8000784c0ff */
[----:B------:R-:W-:-:S13]  /*09b0*/  PLOP3.LUT P1, PT, P1, P2, PT, 0x2f, 0xf2 ;  /* 0x0000000000f2781c */ /* 0x000fda0000f24577 */
[----:B------:R-:W-:Y:S05]  /*09c0*/  @P1 BRA `(.L_x_7) ;  /* 0x0000000400101947 */ /* 0x000fea0003800000 */
[----:B------:R-:W-:-:S04]  /*09d0*/  LOP3.LUT P1, RZ, R5, 0x7fffffff, RZ, 0xc0, !PT ;  /* 0x7fffffff05ff7812 */ /* 0x000fc8000782c0ff */
[----:B------:R-:W-:-:S13]  /*09e0*/  PLOP3.LUT P0, PT, P0, P1, PT, 0x2f, 0xf2 ;  /* 0x0000000000f2781c */ /* 0x000fda0000702577 */
[----:B------:R-:W-:Y:S05]  /*09f0*/  @P0 BRA `(.L_x_8) ;  /* 0x0000000000f80947 */ /* 0x000fea0003800000 */
[----:B------:R-:W-:Y:S02]  /*0a00*/  ISETP.GE.AND P0, PT, R8, RZ, PT ;  /* 0x000000ff0800720c */ /* 0x000fe40003f06270 */
[----:B------:R-:W-:-:S11]  /*0a10*/  ISETP.GE.AND P1, PT, R9, RZ, PT ;  /* 0x000000ff0900720c */ /* 0x000fd60003f26270 */
[----:B------:R-:W-:Y:S01]  /*0a20*/  @P0 MOV R7, RZ ;  /* 0x000000ff00070202 */ /* 0x000fe20000000f00 */
[----:B------:R-:W-:Y:S01]  /*0a30*/  @!P0 FFMA R0, R0, 1.84467440737095516160e+19, RZ ;  /* 0x5f80000000008823 */ /* 0x000fe200000000ff */
[----:B------:R-:W-:Y:S01]  /*0a40*/  @!P0 MOV R7, 0xffffffc0 ;  /* 0xffffffc000078802 */ /* 0x000fe20000000f00 */
[----:B------:R-:W-:-:S03]  /*0a50*/  @!P1 FFMA R5, R3, 1.84467440737095516160e+19, RZ ;  /* 0x5f80000003059823 */ /* 0x000fc600000000ff */
[----:B------:R-:W-:-:S07]  /*0a60*/  @!P1 IADD3 R7, PT, PT, R7, 0x40, RZ ;  /* 0x0000004007079810 */ /* 0x000fce0007ffe0ff */
.L_x_4:
[----:B------:R-:W-:-:S04]  /*0a70*/  LEA R8, R12, 0xc0800000, 0x17 ;  /* 0xc08000000c087811 */ /* 0x000fc800078eb8ff */
[----:B------:R-:W-:Y:S02]  /*0a80*/  IADD3 R8, PT, PT, -R8, R5, RZ ;  /* 0x0000000508087210 */ /* 0x000fe40007ffe1ff */
[----:B------:R-:W-:Y:S02]  /*0a90*/  IADD3 R5, PT, PT, R10, -0x7f, RZ ;  /* 0xffffff810a057810 */ /* 0x000fe40007ffe0ff */
[----:B------:R0:W1:Y:S01]  /*0aa0*/  MUFU.RCP R9, R8 ;  /* 0x0000000800097308 */ /* 0x0000620000001000 */
[----:B------:R-:W-:Y:S02]  /*0ab0*/  FADD.FTZ R11, -R8, -RZ ;  /* 0x800000ff080b7221 */ /* 0x000fe40000010100 */
[C---:B------:R-:W-:Y:S01]  /*0ac0*/  IMAD R0, R5.reuse, -0x800000, R0 ;  /* 0xff80000005007824 */ /* 0x040fe200078e0200 */
[----:B0-----:R-:W-:-:S04]  /*0ad0*/  IADD3 R8, PT, PT, R5, 0x7f, -R12 ;  /* 0x0000007f05087810 */ /* 0x001fc80007ffe80c */
[----:B------:R-:W-:Y:S01]  /*0ae0*/  IADD3 R8, PT, PT, R8, R7, RZ ;  /* 0x0000000708087210 */ /* 0x000fe20007ffe0ff */
[----:B-1----:R-:W-:-:S04]  /*0af0*/  FFMA R10, R9, R11, 1 ;  /* 0x3f800000090a7423 */ /* 0x002fc8000000000b */
[----:B------:R-:W-:-:S04]  /*0b00*/  FFMA R14, R9, R10, R9 ;  /* 0x0000000a090e7223 */ /* 0x000fc80000000009 */
[----:B------:R-:W-:-:S04]  /*0b10*/  FFMA R9, R0, R14, RZ ;  /* 0x0000000e00097223 */ /* 0x000fc800000000ff */
[----:B------:R-:W-:-:S04]  /*0b20*/  FFMA R10, R11, R9, R0 ;  /* 0x000000090b0a7223 */ /* 0x000fc80000000000 */
[----:B------:R-:W-:-:S04]  /*0b30*/  FFMA R9, R14, R10, R9 ;  /* 0x0000000a0e097223 */ /* 0x000fc80000000009 */
[----:B------:R-:W-:-:S04]  /*0b40*/  FFMA R10, R11, R9, R0 ;  /* 0x000000090b0a7223 */ /* 0x000fc80000000000 */
[----:B------:R-:W-:-:S05]  /*0b50*/  FFMA R0, R14, R10, R9 ;  /* 0x0000000a0e007223 */ /* 0x000fca0000000009 */
[----:B------:R-:W-:-:S04]  /*0b60*/  SHF.R.U32.HI R5, RZ, 0x17, R0 ;  /* 0x00000017ff057819 */ /* 0x000fc80000011600 */
[----:B------:R-:W-:-:S04]  /*0b70*/  LOP3.LUT R5, R5, 0xff, RZ, 0xc0, !PT ;  /* 0x000000ff05057812 */ /* 0x000fc800078ec0ff */
[----:B------:R-:W-:-:S04]  /*0b80*/  IADD3 R11, PT, PT, R5, R8, RZ ;  /* 0x00000008050b7210 */ /* 0x000fc80007ffe0ff */
[----:B------:R-:W-:-:S04]  /*0b90*/  IADD3 R5, PT, PT, R11, -0x1, RZ ;  /* 0xffffffff0b057810 */ /* 0x000fc80007ffe0ff */
[----:B------:R-:W-:-:S13]  /*0ba0*/  ISETP.GE.U32.AND P0, PT, R5, 0xfe, PT ;  /* 0x000000fe0500780c */ /* 0x000fda0003f06070 */
[----:B------:R-:W-:Y:S05]  /*0bb0*/  @!P0 BRA `(.L_x_9) ;  /* 0x0000000000808947 */ /* 0x000fea0003800000 */
[----:B------:R-:W-:-:S13]  /*0bc0*/  ISETP.GT.AND P0, PT, R11, 0xfe, PT ;  /* 0x000000fe0b00780c */ /* 0x000fda0003f04270 */
[----:B------:R-:W-:Y:S05]  /*0bd0*/  @P0 BRA `(.L_x_10) ;  /* 0x00000000006c0947 */ /* 0x000fea0003800000 */
[----:B------:R-:W-:-:S13]  /*0be0*/  ISETP.GE.AND P0, PT, R11, 0x1, PT ;  /* 0x000000010b00780c */ /* 0x000fda0003f06270 */
[----:B------:R-:W-:Y:S05]  /*0bf0*/  @P0 BRA `(.L_x_11) ;  /* 0x0000000000980947 */ /* 0x000fea0003800000 */
[----:B------:R-:W-:Y:S02]  /*0c00*/  ISETP.GE.AND P0, PT, R11, -0x18, PT ;  /* 0xffffffe80b00780c */ /* 0x000fe40003f06270 */
[----:B------:R-:W-:-:S11]  /*0c10*/  LOP3.LUT R0, R0, 0x80000000, RZ, 0xc0, !PT ;  /* 0x8000000000007812 */ /* 0x000fd600078ec0ff */
[----:B------:R-:W-:Y:S05]  /*0c20*/  @!P0 BRA `(.L_x_11) ;  /* 0x00000000008c8947 */ /* 0x000fea0003800000 */
[CCC-:B------:R-:W-:Y:S01]  /*0c30*/  FFMA.RZ R5, R14.reuse, R10.reuse, R9.reuse ;  /* 0x0000000a0e057223 */ /* 0x1c0fe2000000c009 */
[CCC-:B------:R-:W-:Y:S01]  /*0c40*/  FFMA.RM R8, R14.reuse, R10.reuse, R9.reuse ;  /* 0x0000000a0e087223 */ /* 0x1c0fe20000004009 */
[C---:B------:R-:W-:Y:S02]  /*0c50*/  ISETP.NE.AND P2, PT, R11.reuse, RZ, PT ;  /* 0x000000ff0b00720c */ /* 0x040fe40003f45270 */
[----:B------:R-:W-:Y:S02]  /*0c60*/  ISETP.NE.AND P1, PT, R11, RZ, PT ;  /* 0x000000ff0b00720c */ /* 0x000fe40003f25270 */
[----:B------:R-:W-:Y:S01]  /*0c70*/  LOP3.LUT R7, R5, 0x7fffff, RZ, 0xc0, !PT ;  /* 0x007fffff05077812 */ /* 0x000fe200078ec0ff */
[----:B------:R-:W-:Y:S01]  /*0c80*/  FFMA.RP R5, R14, R10, R9 ;  /* 0x0000000a0e057223 */ /* 0x000fe20000008009 */
[----:B------:R-:W-:Y:S02]  /*0c90*/  IADD3 R10, PT, PT, R11, 0x20, RZ ;  /* 0x000000200b0a7810 */ /* 0x000fe40007ffe0ff */
[----:B------:R-:W-:-:S02]  /*0ca0*/  LOP3.LUT R7, R7, 0x800000, RZ, 0xfc, !PT ;  /* 0x0080000007077812 */ /* 0x000fc400078efcff */
[----:B------:R-:W-:Y:S02]  /*0cb0*/  IADD3 R9, PT, PT, -R11, RZ, RZ ;  /* 0x000000ff0b097210 */ /* 0x000fe40007ffe1ff */
[----:B------:R-:W-:Y:S02]  /*0cc0*/  SHF.L.U32 R10, R7, R10, RZ ;  /* 0x0000000a070a7219 */ /* 0x000fe400000006ff */
[----:B------:R-:W-:Y:S02]  /*0cd0*/  FSETP.NEU.FTZ.AND P0, PT, R5, R8, PT ;  /* 0x000000080500720b */ /* 0x000fe40003f1d000 */
[----:B------:R-:W-:Y:S02]  /*0ce0*/  SEL R8, R9, RZ, P2 ;  /* 0x000000ff09087207 */ /* 0x000fe40001000000 */
[----:B------:R-:W-:Y:S02]  /*0cf0*/  ISETP.NE.AND P1, PT, R10, RZ, P1 ;  /* 0x000000ff0a00720c */ /* 0x000fe40000f25270 */
[----:B------:R-:W-:-:S02]  /*0d00*/  SHF.R.U32.HI R8, RZ, R8, R7 ;  /* 0x00000008ff087219 */ /* 0x000fc40000011607 */
[----:B------:R-:W-:Y:S02]  /*0d10*/  PLOP3.LUT P0, PT, P0, P1, PT, 0xf8, 0x8f ;  /* 0x00000000008f781c */ /* 0x000fe40000703f70 */
[----:B------:R-:W-:Y:S02]  /*0d20*/  SHF.R.U32.HI R10, RZ, 0x1, R8 ;  /* 0x00000001ff0a7819 */ /* 0x000fe40000011608 */
[----:B------:R-:W-:-:S04]  /*0d30*/  SEL R5, RZ, 0x1, !P0 ;  /* 0x00000001ff057807 */ /* 0x000fc80004000000 */
[----:B------:R-:W-:-:S04]  /*0d40*/  LOP3.LUT R5, R5, 0x1, R10, 0xf8, !PT ;  /* 0x0000000105057812 */ /* 0x000fc800078ef80a */
[----:B------:R-:W-:-:S04]  /*0d50*/  LOP3.LUT R5, R5, R8, RZ, 0xc0, !PT ;  /* 0x0000000805057212 */ /* 0x000fc800078ec0ff */
[----:B------:R-:W-:-:S04]  /*0d60*/  IADD3 R5, PT, PT, R10, R5, RZ ;  /* 0x000000050a057210 */ /* 0x000fc80007ffe0ff */
[----:B------:R-:W-:Y:S01]  /*0d70*/  LOP3.LUT R0, R5, R0, RZ, 0xfc, !PT ;  /* 0x0000000005007212 */ /* 0x000fe200078efcff */
[----:B------:R-:W-:Y:S06]  /*0d80*/  BRA `(.L_x_11) ;  /* 0x0000000000347947 */ /* 0x000fec0003800000 */
.L_x_10:
[----:B------:R-:W-:-:S04]  /*0d90*/  LOP3.LUT R0, R0, 0x80000000, RZ, 0xc0, !PT ;  /* 0x8000000000007812 */ /* 0x000fc800078ec0ff */
[----:B------:R-:W-:Y:S01]  /*0da0*/  LOP3.LUT R0, R0, 0x7f800000, RZ, 0xfc, !PT ;  /* 0x7f80000000007812 */ /* 0x000fe200078efcff */
[----:B------:R-:W-:Y:S06]  /*0db0*/  BRA `(.L_x_11) ;  /* 0x0000000000287947 */ /* 0x000fec0003800000 */
.L_x_9:
[----:B------:R-:W-:Y:S01]  /*0dc0*/  LEA R0, R8, R0, 0x17 ;  /* 0x0000000008007211 */ /* 0x000fe200078eb8ff */
[----:B------:R-:W-:Y:S06]  /*0dd0*/  BRA `(.L_x_11) ;  /* 0x0000000000207947 */ /* 0x000fec0003800000 */
.L_x_8:
[----:B------:R-:W-:-:S04]  /*0de0*/  LOP3.LUT R0, R5, 0x80000000, R0, 0x48, !PT ;  /* 0x8000000005007812 */ /* 0x000fc800078e4800 */
[----:B------:R-:W-:Y:S01]  /*0df0*/  LOP3.LUT R0, R0, 0x7f800000, RZ, 0xfc, !PT ;  /* 0x7f80000000007812 */ /* 0x000fe200078efcff */
[----:B------:R-:W-:Y:S06]  /*0e00*/  BRA `(.L_x_11) ;  /* 0x0000000000147947 */ /* 0x000fec0003800000 */
.L_x_7:
[----:B------:R-:W-:Y:S01]  /*0e10*/  LOP3.LUT R0, R5, 0x80000000, R0, 0x48, !PT ;  /* 0x8000000005007812 */ /* 0x000fe200078e4800 */
[----:B------:R-:W-:Y:S06]  /*0e20*/  BRA `(.L_x_11) ;  /* 0x00000000000c7947 */ /* 0x000fec0003800000 */
.L_x_6:
[----:B------:R-:W0:Y:S01]  /*0e30*/  MUFU.RSQ R0, -QNAN ;  /* 0xffc0000000007908 */ /* 0x000e220000001400 */
[----:B------:R-:W-:Y:S05]  /*0e40*/  BRA `(.L_x_11) ;  /* 0x0000000000047947 */ /* 0x000fea0003800000 */
.L_x_5:
[----:B------:R-:W-:-:S07]  /*0e50*/  FADD.FTZ R0, R0, R3 ;  /* 0x0000000300007221 */ /* 0x000fce0000010000 */
.L_x_11:
[----:B------:R-:W-:-:S04]  /*0e60*/  HFMA2 R7, -RZ, RZ, 0, 0 ;  /* 0x00000000ff077431 */ /* 0x000fc800000001ff */
[----:B0-----:R-:W-:Y:S05]  /*0e70*/  RET.REL.NODEC R6 `(_Z12julia_kernelPfi) ;  /* 0xfffffff006607950 */ /* 0x001fea0003c3ffff */
.L_x_12:
[----:B------:R-:W-:-:S00]  /*0e80*/  BRA `(.L_x_12) ;  /* 0xfffffffc00fc7947 */ /* 0x000fc0000383ffff */
[----:B------:R-:W-:-:S00]  /*0e90*/  NOP ;  /* 0x0000000000007918 */ /* 0x000fc00000000000 */
        /* <DEDUP_REMOVED lines=14> */
.L_x_13:


//--------------------- .nv.shared.reserved.0     --------------------------
	.section	.nv.shared.reserved.0,"aw",@nobits
	.weak		__nv_reservedSMEM_offset_0_alias
	.size		__nv_reservedSMEM_offset_0_alias, 0, 64
	.other		__nv_reservedSMEM_offset_0_alias,@"STO_CUDA_RESERVED_SHARED STV_DEFAULT"
__nv_reservedSMEM_offset_0_alias:
	.zero		0
	.zero		64


//--------------------- .nv.constant0._Z12julia_kernelPfi --------------------------
	.section	.nv.constant0._Z12julia_kernelPfi,"a",@progbits
	.sectionflags	@""
	.align	4
.nv.constant0._Z12julia_kernelPfi:
	.zero		908


//--------------------- SYMBOLS --------------------------

	.type		.nv.reservedSmem.offset0,@object
	.size		.nv.reservedSmem.offset0,0x4
